	.headerflags	@"EF_CUDA_TEXMODE_UNIFIED EF_CUDA_64BIT_ADDRESS EF_CUDA_ACCELERATORS EF_CUDA_SM90 EF_CUDA_VIRTUAL_SM(EF_CUDA_SM90)"
	.elftype	@"ET_EXEC"


//--------------------- .nv.info                  --------------------------
	.section	.nv.info,"",@"SHT_CUDA_INFO"
	.align	4


	//----- nvinfo : EIATTR_REGCOUNT
	.align		4
        /*0000*/ 	.byte	0x04, 0x2f
        /*0002*/ 	.short	(.L_1 - .L_0)
	.align		4
.L_0:
        /*0004*/ 	.word	index@(triton_poi_fused_avg_pool2d_2)
        /*0008*/ 	.word	0x00000020


	//----- nvinfo : EIATTR_MIN_STACK_SIZE
	.align		4
.L_1:
        /*000c*/ 	.byte	0x04, 0x12
        /*000e*/ 	.short	(.L_3 - .L_2)
	.align		4
.L_2:
        /*0010*/ 	.word	index@(triton_poi_fused_avg_pool2d_2)
        /*0014*/ 	.word	0x00000000


	//----- nvinfo : EIATTR_FRAME_SIZE
	.align		4
.L_3:
        /*0018*/ 	.byte	0x04, 0x11
        /*001a*/ 	.short	(.L_5 - .L_4)
	.align		4
.L_4:
        /*001c*/ 	.word	index@(triton_poi_fused_avg_pool2d_2)
        /*0020*/ 	.word	0x00000000


	//----- nvinfo : EIATTR_MIN_STACK_SIZE
	.align		4
.L_5:
        /*0024*/ 	.byte	0x04, 0x12
        /*0026*/ 	.short	(.L_7 - .L_6)
	.align		4
.L_6:
        /*0028*/ 	.word	index@(triton_poi_fused_avg_pool2d_2)
        /*002c*/ 	.word	0x00000000
.L_7:


//--------------------- .nv.info.triton_poi_fused_avg_pool2d_2 --------------------------
	.section	.nv.info.triton_poi_fused_avg_pool2d_2,"",@"SHT_CUDA_INFO"
	.sectionflags	@""
	.align	4


	//----- nvinfo : EIATTR_CUDA_API_VERSION
	.align		4
        /*0000*/ 	.byte	0x04, 0x37
        /*0002*/ 	.short	(.L_9 - .L_8)
.L_8:
        /*0004*/ 	.word	0x0000007c


	//----- nvinfo : EIATTR_KPARAM_INFO
	.align		4
.L_9:
        /*0008*/ 	.byte	0x04, 0x17
        /*000a*/ 	.short	(.L_11 - .L_10)
.L_10:
        /*000c*/ 	.word	0x00000000
        /*0010*/ 	.short	0x0002
        /*0012*/ 	.short	0x0010
        /*0014*/ 	.byte	0x00, 0xf0, 0x11, 0x00


	//----- nvinfo : EIATTR_KPARAM_INFO
	.align		4
.L_11:
        /*0018*/ 	.byte	0x04, 0x17
        /*001a*/ 	.short	(.L_13 - .L_12)
.L_12:
        /*001c*/ 	.word	0x00000000
        /*0020*/ 	.short	0x0001
        /*0022*/ 	.short	0x0008
        /*0024*/ 	.byte	0x00, 0xf4, 0x21, 0x00


	//----- nvinfo : EIATTR_KPARAM_INFO
	.align		4
.L_13:
        /*0028*/ 	.byte	0x04, 0x17
        /*002a*/ 	.short	(.L_15 - .L_14)
.L_14:
        /*002c*/ 	.word	0x00000000
        /*0030*/ 	.short	0x0000
        /*0032*/ 	.short	0x0000
        /*0034*/ 	.byte	0x00, 0xf4, 0x21, 0x00


	//----- nvinfo : EIATTR_SPARSE_MMA_MASK
	.align		4
.L_15:
        /*0038*/ 	.byte	0x03, 0x50
        /*003a*/ 	.short	0x0000


	//----- nvinfo : EIATTR_MAXREG_COUNT
	.align		4
        /*003c*/ 	.byte	0x03, 0x1b
        /*003e*/ 	.short	0x00ff


	//----- nvinfo : EIATTR_EXIT_INSTR_OFFSETS
	.align		4
        /*0040*/ 	.byte	0x04, 0x1c
        /*0042*/ 	.short	(.L_17 - .L_16)


	//   ....[0]....
.L_16:
        /*0044*/ 	.word	0x00000af0


	//----- nvinfo : EIATTR_REQNTID
	.align		4
.L_17:
        /*0048*/ 	.byte	0x04, 0x10
        /*004a*/ 	.short	(.L_19 - .L_18)
.L_18:
        /*004c*/ 	.word	0x00000100
        /*0050*/ 	.word	0x00000001
        /*0054*/ 	.word	0x00000001


	//----- nvinfo : EIATTR_CBANK_PARAM_SIZE
	.align		4
.L_19:
        /*0058*/ 	.byte	0x03, 0x19
        /*005a*/ 	.short	0x0014


	//----- nvinfo : EIATTR_PARAM_CBANK
	.align		4
        /*005c*/ 	.byte	0x04, 0x0a
        /*005e*/ 	.short	(.L_21 - .L_20)
	.align		4
.L_20:
        /*0060*/ 	.word	index@(.nv.constant0.triton_poi_fused_avg_pool2d_2)
        /*0064*/ 	.short	0x0210
        /*0066*/ 	.short	0x0014


	//----- nvinfo : EIATTR_SW_WAR
	.align		4
.L_21:
        /*0068*/ 	.byte	0x04, 0x36
        /*006a*/ 	.short	(.L_23 - .L_22)
.L_22:
        /*006c*/ 	.word	0x00000008
.L_23:


//--------------------- .nv.callgraph             --------------------------
	.section	.nv.callgraph,"",@"SHT_CUDA_CALLGRAPH"
	.align	4
	.sectionentsize	8
	.align		4
        /*0000*/ 	.word	0x00000000
	.align		4
        /*0004*/ 	.word	0xffffffff
	.align		4
        /*0008*/ 	.word	0x00000000
	.align		4
        /*000c*/ 	.word	0xfffffffe
	.align		4
        /*0010*/ 	.word	0x00000000
	.align		4
        /*0014*/ 	.word	0xfffffffd
	.align		4
        /*0018*/ 	.word	0x00000000
	.align		4
        /*001c*/ 	.word	0xfffffffc


//--------------------- .text.triton_poi_fused_avg_pool2d_2 --------------------------
	.section	.text.triton_poi_fused_avg_pool2d_2,"ax",@progbits
	.align	128
        .global         triton_poi_fused_avg_pool2d_2
        .type           triton_poi_fused_avg_pool2d_2,@function
        .size           triton_poi_fused_avg_pool2d_2,(.L_x_1 - triton_poi_fused_avg_pool2d_2)
        .other          triton_poi_fused_avg_pool2d_2,@"STO_CUDA_ENTRY STV_DEFAULT"
triton_poi_fused_avg_pool2d_2:
.text.triton_poi_fused_avg_pool2d_2:
[----:B------:R-:W-:Y:S01]  /*0000*/  LDC R1, c[0x0][0x28] ;  /* 0x00000a00ff017b82 */ /* 0x000fe20000000800 */
[----:B------:R-:W1:Y:S07]  /*0010*/  S2R R0, SR_TID.X ;  /* 0x0000000000007919 */ /* 0x000e6e0000002100 */
[----:B------:R-:W2:Y:S01]  /*0020*/  LDC.64 R2, c[0x0][0x210] ;  /* 0x00008400ff027b82 */ /* 0x000ea20000000a00 */
[----:B------:R-:W-:Y:S01]  /*0030*/  ULDC.64 UR4, c[0x0][0x208] ;  /* 0x0000820000047ab9 */ /* 0x000fe20000000a00 */
[----:B------:R-:W-:Y:S01]  /*0040*/  IMAD.MOV.U32 R19, RZ, RZ, RZ ;  /* 0x000000ffff137224 */ /* 0x000fe200078e00ff */
[----:B------:R-:W3:Y:S01]  /*0050*/  S2R R15, SR_CTAID.X ;  /* 0x00000000000f7919 */ /* 0x000ee20000002500 */
[----:B-1----:R-:W-:Y:S01]  /*0060*/  IMAD.SHL.U32 R0, R0, 0x2, RZ ;  /* 0x0000000200007824 */ /* 0x002fe200078e00ff */
[----:B---3--:R-:W-:-:S04]  /*0070*/  SHF.R.S32.HI R4, RZ, 0x16, R15 ;  /* 0x00000016ff047819 */ /* 0x008fc8000001140f */
[----:B------:R-:W-:Y:S02]  /*0080*/  LOP3.LUT R0, R0, 0x1fe, RZ, 0xc0, !PT ;  /* 0x000001fe00007812 */ /* 0x000fe400078ec0ff */
[----:B------:R-:W-:-:S03]  /*0090*/  SGXT R4, R4, 0x1 ;  /* 0x000000010404781a */ /* 0x000fc60000000200 */
[----:B------:R-:W-:-:S04]  /*00a0*/  IMAD R15, R15, 0x200, R0 ;  /* 0x000002000f0f7824 */ /* 0x000fc800078e0200 */
[C---:B------:R-:W-:Y:S01]  /*00b0*/  VIADD R18, R15.reuse, 0x1 ;  /* 0x000000010f127836 */ /* 0x040fe20000000000 */
[----:B------:R-:W-:Y:S01]  /*00c0*/  LEA.HI R0, R4, R15, RZ, 0x6 ;  /* 0x0000000f04007211 */ /* 0x000fe200078f30ff */
[----:B------:R-:W-:-:S03]  /*00d0*/  VIADD R9, R15, 0xffffffc0 ;  /* 0xffffffc00f097836 */ /* 0x000fc60000000000 */
[----:B------:R-:W-:Y:S01]  /*00e0*/  SHF.R.S32.HI R21, RZ, 0x6, R0 ;  /* 0x00000006ff157819 */ /* 0x000fe20000011400 */
[----:B--2---:R-:W-:Y:S01]  /*00f0*/  IMAD.WIDE R8, R9, 0x4, R2 ;  /* 0x0000000409087825 */ /* 0x004fe200078e0202 */
[----:B------:R-:W-:Y:S02]  /*0100*/  LEA.HI R6, R4, R18, RZ, 0x6 ;  /* 0x0000001204067211 */ /* 0x000fe400078f30ff */
[----:B------:R-:W-:Y:S02]  /*0110*/  LEA.HI R5, R21, R21, RZ, 0x6 ;  /* 0x0000001515057211 */ /* 0x000fe400078f30ff */
[----:B------:R-:W-:Y:S02]  /*0120*/  LOP3.LUT R16, R0, 0xffffffc0, RZ, 0xc0, !PT ;  /* 0xffffffc000107812 */ /* 0x000fe400078ec0ff */
[----:B------:R-:W-:Y:S02]  /*0130*/  LOP3.LUT R4, R5, 0xffffffc0, RZ, 0xc0, !PT ;  /* 0xffffffc005047812 */ /* 0x000fe400078ec0ff */
[----:B------:R-:W-:Y:S01]  /*0140*/  LOP3.LUT R5, R6, 0xffffffc0, RZ, 0xc0, !PT ;  /* 0xffffffc006057812 */ /* 0x000fe200078ec0ff */
[----:B------:R-:W-:-:S02]  /*0150*/  IMAD.IADD R16, R15, 0x1, -R16 ;  /* 0x000000010f107824 */ /* 0x000fc400078e0a10 */
[----:B------:R-:W-:Y:S02]  /*0160*/  IMAD.IADD R21, R21, 0x1, -R4 ;  /* 0x0000000115157824 */ /* 0x000fe400078e0a04 */
[----:B------:R-:W-:-:S03]  /*0170*/  IMAD.IADD R18, R18, 0x1, -R5 ;  /* 0x0000000112127824 */ /* 0x000fc600078e0a05 */
[----:B------:R-:W-:-:S04]  /*0180*/  ISETP.GT.AND P0, PT, R21, RZ, PT ;  /* 0x000000ff1500720c */ /* 0x000fc80003f04270 */
[----:B------:R-:W-:Y:S02]  /*0190*/  ISETP.GT.AND P5, PT, R16, -0x1, P0 ;  /* 0xffffffff1000780c */ /* 0x000fe400007a4270 */
[----:B------:R-:W-:Y:S02]  /*01a0*/  CS2R R4, SRZ ;  /* 0x0000000000047805 */ /* 0x000fe4000001ff00 */
[----:B------:R-:W-:-:S09]  /*01b0*/  ISETP.GT.AND P4, PT, R18, RZ, P0 ;  /* 0x000000ff1200720c */ /* 0x000fd20000784270 */
[----:B------:R-:W2:Y:S04]  /*01c0*/  @P5 LDG.E.64 R4, desc[UR4][R8.64] ;  /* 0x0000000408045981 */ /* 0x000ea8000c1e1b00 */
[----:B------:R1:W3:Y:S01]  /*01d0*/  @P4 LDG.E R19, desc[UR4][R8.64] ;  /* 0x0000000408134981 */ /* 0x0002e2000c1e1900 */
[----:B------:R-:W-:Y:S01]  /*01e0*/  VIADD R25, R18, 0x1 ;  /* 0x0000000112197836 */ /* 0x000fe20000000000 */
[C---:B------:R-:W-:Y:S02]  /*01f0*/  ISETP.LT.U32.AND P2, PT, R16.reuse, 0x40, P0 ;  /* 0x000000401000780c */ /* 0x040fe40000741070 */
[----:B------:R-:W-:Y:S02]  /*0200*/  ISETP.GT.AND P6, PT, R16, RZ, P0 ;  /* 0x000000ff1000720c */ /* 0x000fe400007c4270 */
[----:B------:R-:W-:-:S02]  /*0210*/  IADD3 R11, R15, -0x3f, RZ ;  /* 0xffffffc10f0b7810 */ /* 0x000fc40007ffe0ff */
[----:B------:R-:W-:Y:S01]  /*0220*/  ISETP.LT.U32.AND P0, PT, R25, 0x40, P0 ;  /* 0x000000401900780c */ /* 0x000fe20000701070 */
[----:B------:R-:W-:Y:S01]  /*0230*/  VIADD R7, R15, 0xffffffbf ;  /* 0xffffffbf0f077836 */ /* 0x000fe20000000000 */
[----:B------:R-:W-:Y:S02]  /*0240*/  ISETP.GT.AND P1, PT, R21, -0x1, PT ;  /* 0xffffffff1500780c */ /* 0x000fe40003f24270 */
[----:B------:R-:W-:Y:S01]  /*0250*/  CS2R R22, SRZ ;  /* 0x0000000000167805 */ /* 0x000fe2000001ff00 */
[----:B------:R-:W-:Y:S02]  /*0260*/  VIADD R13, R15, 0xffffffc2 ;  /* 0xffffffc20f0d7836 */ /* 0x000fe40000000000 */
[----:B------:R-:W-:Y:S01]  /*0270*/  IMAD.WIDE R10, R11, 0x4, R2 ;  /* 0x000000040b0a7825 */ /* 0x000fe200078e0202 */
[----:B------:R-:W-:-:S03]  /*0280*/  ISETP.GT.AND P3, PT, R16, RZ, P1 ;  /* 0x000000ff1000720c */ /* 0x000fc60000f64270 */
[----:B------:R-:W-:Y:S01]  /*0290*/  IMAD.MOV.U32 R17, RZ, RZ, RZ ;  /* 0x000000ffff117224 */ /* 0x000fe200078e00ff */
[----:B------:R-:W4:Y:S01]  /*02a0*/  @P2 LDG.E R22, desc[UR4][R10.64] ;  /* 0x000000040a162981 */ /* 0x000f22000c1e1900 */
[----:B------:R-:W-:-:S04]  /*02b0*/  IMAD.WIDE R6, R7, 0x4, R2 ;  /* 0x0000000407067825 */ /* 0x000fc800078e0202 */
[----:B------:R-:W-:Y:S01]  /*02c0*/  IMAD.MOV.U32 R24, RZ, RZ, RZ ;  /* 0x000000ffff187224 */ /* 0x000fe200078e00ff */
[----:B------:R5:W4:Y:S01]  /*02d0*/  @P6 LDG.E R17, desc[UR4][R6.64] ;  /* 0x0000000406116981 */ /* 0x000b22000c1e1900 */
[----:B------:R-:W-:Y:S01]  /*02e0*/  IMAD.WIDE R12, R13, 0x4, R2 ;  /* 0x000000040d0c7825 */ /* 0x000fe200078e0202 */
[----:B------:R-:W-:-:S03]  /*02f0*/  CS2R R28, SRZ ;  /* 0x00000000001c7805 */ /* 0x000fc6000001ff00 */
[----:B-1----:R-:W-:Y:S01]  /*0300*/  VIADD R9, R15, 0xffffffff ;  /* 0xffffffff0f097836 */ /* 0x002fe20000000000 */
[----:B------:R-:W4:Y:S03]  /*0310*/  @P0 LDG.E R24, desc[UR4][R12.64] ;  /* 0x000000040c180981 */ /* 0x000f26000c1e1900 */
[----:B-----5:R-:W-:Y:S01]  /*0320*/  IMAD.WIDE R6, R9, 0x4, R2 ;  /* 0x0000000409067825 */ /* 0x020fe200078e0202 */
[----:B------:R-:W-:-:S04]  /*0330*/  LOP3.LUT R20, R21, R16, RZ, 0xfc, !PT ;  /* 0x0000001015147212 */ /* 0x000fc800078efcff */
[----:B------:R1:W5:Y:S01]  /*0340*/  @P3 LDG.E R29, desc[UR4][R6.64] ;  /* 0x00000004061d3981 */ /* 0x000362000c1e1900 */
[----:B------:R-:W-:-:S04]  /*0350*/  IMAD.WIDE R8, R15, 0x4, R2 ;  /* 0x000000040f087825 */ /* 0x000fc800078e0202 */
[----:B------:R-:W-:Y:S01]  /*0360*/  IMAD.MOV.U32 R27, RZ, RZ, RZ ;  /* 0x000000ffff1b7224 */ /* 0x000fe200078e00ff */
[----:B--2---:R-:W-:Y:S02]  /*0370*/  SEL R0, R4, RZ, P5 ;  /* 0x000000ff04007207 */ /* 0x004fe40002800000 */
[----:B------:R-:W-:Y:S02]  /*0380*/  SEL R14, R5, RZ, P5 ;  /* 0x000000ff050e7207 */ /* 0x000fe40002800000 */
[----:B------:R-:W-:Y:S02]  /*0390*/  ISETP.GT.AND P5, PT, R20, -0x1, PT ;  /* 0xffffffff1400780c */ /* 0x000fe40003fa4270 */
[----:B------:R-:W-:Y:S02]  /*03a0*/  CS2R R4, SRZ ;  /* 0x0000000000047805 */ /* 0x000fe4000001ff00 */
[----:B---3--:R-:W-:Y:S02]  /*03b0*/  SEL R19, R19, RZ, P4 ;  /* 0x000000ff13137207 */ /* 0x008fe40002000000 */
[----:B------:R-:W-:-:S07]  /*03c0*/  ISETP.GT.AND P4, PT, R18, RZ, P1 ;  /* 0x000000ff1200720c */ /* 0x000fce0000f84270 */
[----:B------:R-:W2:Y:S06]  /*03d0*/  @P5 LDG.E.64 R4, desc[UR4][R8.64] ;  /* 0x0000000408045981 */ /* 0x000eac000c1e1b00 */
[----:B------:R-:W3:Y:S01]  /*03e0*/  @P4 LDG.E R27, desc[UR4][R8.64] ;  /* 0x00000004081b4981 */ /* 0x000ee2000c1e1900 */
[----:B------:R-:W-:Y:S01]  /*03f0*/  VIADD R26, R21, 0x1 ;  /* 0x00000001151a7836 */ /* 0x000fe20000000000 */
[----:B----4-:R-:W-:-:S04]  /*0400*/  SEL R22, R22, RZ, P2 ;  /* 0x000000ff16167207 */ /* 0x010fc80001000000 */
[----:B------:R-:W-:Y:S02]  /*0410*/  ISETP.GE.U32.AND P2, PT, R26, 0x40, PT ;  /* 0x000000401a00780c */ /* 0x000fe40003f46070 */
[----:B------:R-:W-:Y:S02]  /*0420*/  SEL R17, R17, RZ, P6 ;  /* 0x000000ff11117207 */ /* 0x000fe40003000000 */
[----:B------:R-:W-:Y:S02]  /*0430*/  ISETP.LT.U32.AND P6, PT, R16, 0x40, P1 ;  /* 0x000000401000780c */ /* 0x000fe40000fc1070 */
[----:B------:R-:W-:Y:S02]  /*0440*/  SEL R24, R24, RZ, P0 ;  /* 0x000000ff18187207 */ /* 0x000fe40000000000 */
[----:B------:R-:W-:Y:S01]  /*0450*/  ISETP.GT.AND P0, PT, R16, RZ, !P2 ;  /* 0x000000ff1000720c */ /* 0x000fe20005704270 */
[----:B------:R-:W-:Y:S02]  /*0460*/  VIADD R13, R15, 0x3f ;  /* 0x0000003f0f0d7836 */ /* 0x000fe40000000000 */
[----:B------:R-:W-:Y:S01]  /*0470*/  IMAD.MOV.U32 R20, RZ, RZ, RZ ;  /* 0x000000ffff147224 */ /* 0x000fe200078e00ff */
[----:B-1----:R-:W-:-:S02]  /*0480*/  IADD3 R7, R15, 0x40, RZ ;  /* 0x000000400f077810 */ /* 0x002fc40007ffe0ff */
[----:B-----5:R-:W-:Y:S02]  /*0490*/  SEL R29, R29, RZ, P3 ;  /* 0x000000ff1d1d7207 */ /* 0x020fe40001800000 */
[----:B------:R-:W-:Y:S01]  /*04a0*/  ISETP.GT.AND P3, PT, R18, RZ, !P2 ;  /* 0x000000ff1200720c */ /* 0x000fe20005764270 */
[----:B------:R-:W-:Y:S01]  /*04b0*/  IMAD.WIDE R12, R13, 0x4, R2 ;  /* 0x000000040d0c7825 */ /* 0x000fe200078e0202 */
[----:B------:R-:W-:Y:S01]  /*04c0*/  ISETP.GT.AND P2, PT, R16, -0x1, !P2 ;  /* 0xffffffff1000780c */ /* 0x000fe20005744270 */
[----:B------:R1:W4:Y:S01]  /*04d0*/  @P6 LDG.E R20, desc[UR4][R8.64+0x4] ;  /* 0x0000040408146981 */ /* 0x000322000c1e1900 */
[----:B------:R-:W-:-:S03]  /*04e0*/  ISETP.LT.U32.AND P1, PT, R25, 0x40, P1 ;  /* 0x000000401900780c */ /* 0x000fc60000f21070 */
[----:B------:R5:W4:Y:S01]  /*04f0*/  @P0 LDG.E R28, desc[UR4][R12.64] ;  /* 0x000000040c1c0981 */ /* 0x000b22000c1e1900 */
[----:B------:R-:W-:Y:S02]  /*0500*/  VIADD R11, R15, 0x2 ;  /* 0x000000020f0b7836 */ /* 0x000fe40000000000 */
[--C-:B-1----:R-:W-:Y:S01]  /*0510*/  IMAD.WIDE R8, R7, 0x4, R2.reuse ;  /* 0x0000000407087825 */ /* 0x102fe200078e0202 */
[----:B------:R-:W-:Y:S02]  /*0520*/  CS2R R6, SRZ ;  /* 0x0000000000067805 */ /* 0x000fe4000001ff00 */
[----:B-----5:R-:W-:Y:S01]  /*0530*/  CS2R R12, SRZ ;  /* 0x00000000000c7805 */ /* 0x020fe2000001ff00 */
[----:B------:R-:W-:-:S03]  /*0540*/  IMAD.WIDE R10, R11, 0x4, R2 ;  /* 0x000000040b0a7825 */ /* 0x000fc600078e0202 */
[----:B------:R-:W5:Y:S04]  /*0550*/  @P2 LDG.E.64 R6, desc[UR4][R8.64] ;  /* 0x0000000408062981 */ /* 0x000f68000c1e1b00 */
[----:B------:R1:W4:Y:S04]  /*0560*/  @P3 LDG.E R12, desc[UR4][R8.64] ;  /* 0x00000004080c3981 */ /* 0x000328000c1e1900 */
[----:B------:R1:W4:Y:S02]  /*0570*/  @P1 LDG.E R23, desc[UR4][R10.64] ;  /* 0x000000040a171981 */ /* 0x000324000c1e1900 */
[----:B-1----:R-:W-:Y:S01]  /*0580*/  VIADD R8, R16, 0x2 ;  /* 0x0000000210087836 */ /* 0x002fe20000000000 */
[----:B0-----:R-:W-:Y:S01]  /*0590*/  LOP3.LUT R10, R26, R16, RZ, 0xfc, !PT ;  /* 0x000000101a0a7212 */ /* 0x001fe200078efcff */
[----:B------:R-:W-:-:S02]  /*05a0*/  VIADD R11, R15, 0x41 ;  /* 0x000000410f0b7836 */ /* 0x000fc40000000000 */
[----:B------:R-:W-:Y:S01]  /*05b0*/  FADD R17, R17, R0 ;  /* 0x0000000011117221 */ /* 0x000fe20000000000 */
[----:B------:R-:W-:Y:S02]  /*05c0*/  IADD3 R0, R21, 0x2, RZ ;  /* 0x0000000215007810 */ /* 0x000fe40007ffe0ff */
[----:B------:R-:W-:Y:S02]  /*05d0*/  LOP3.LUT R25, R26, R25, RZ, 0xfc, !PT ;  /* 0x000000191a197212 */ /* 0x000fe400078efcff */
[----:B--2---:R-:W-:Y:S02]  /*05e0*/  SEL R4, R4, RZ, P5 ;  /* 0x000000ff04047207 */ /* 0x004fe40002800000 */
[----:B------:R-:W-:Y:S02]  /*05f0*/  SEL R5, R5, RZ, P5 ;  /* 0x000000ff05057207 */ /* 0x000fe40002800000 */
[----:B------:R-:W-:-:S04]  /*0600*/  ISETP.GE.AND P5, PT, R16, 0x3f, PT ;  /* 0x0000003f1000780c */ /* 0x000fc80003fa6270 */
[----:B------:R-:W-:Y:S02]  /*0610*/  SEL R9, R8, RZ, !P5 ;  /* 0x000000ff08097207 */ /* 0x000fe40006800000 */
[----:B------:R-:W-:Y:S02]  /*0620*/  ISETP.GT.AND P5, PT, R16, 0x3e, PT ;  /* 0x0000003e1000780c */ /* 0x000fe40003fa4270 */
[----:B---3--:R-:W-:Y:S02]  /*0630*/  SEL R27, R27, RZ, P4 ;  /* 0x000000ff1b1b7207 */ /* 0x008fe40002000000 */
[----:B------:R-:W-:Y:S01]  /*0640*/  ISETP.GE.U32.AND P4, PT, R10, 0x40, PT ;  /* 0x000000400a00780c */ /* 0x000fe20003f86070 */
[----:B------:R-:W-:Y:S02]  /*0650*/  VIADD R8, R9, 0x41 ;  /* 0x0000004109087836 */ /* 0x000fe40000000000 */
[----:B------:R-:W-:-:S06]  /*0660*/  IMAD.WIDE R10, R11, 0x4, R2 ;  /* 0x000000040b0a7825 */ /* 0x000fcc00078e0202 */
[----:B------:R-:W-:Y:S01]  /*0670*/  @!P5 IMAD.MOV R8, RZ, RZ, R9 ;  /* 0x000000ffff08d224 */ /* 0x000fe200078e0209 */
[C---:B------:R-:W-:Y:S01]  /*0680*/  ISETP.GE.AND P5, PT, R18.reuse, 0x3f, PT ;  /* 0x0000003f1200780c */ /* 0x040fe20003fa6270 */
[C---:B------:R-:W-:Y:S02]  /*0690*/  VIADD R9, R18.reuse, 0x2 ;  /* 0x0000000212097836 */ /* 0x040fe40000000000 */
[----:B------:R0:W2:Y:S03]  /*06a0*/  @!P4 LDG.E R13, desc[UR4][R10.64] ;  /* 0x000000040a0dc981 */ /* 0x0000a6000c1e1900 */
[----:B0-----:R-:W-:Y:S02]  /*06b0*/  SEL R10, R9, RZ, !P5 ;  /* 0x000000ff090a7207 */ /* 0x001fe40006800000 */
[----:B------:R-:W-:-:S03]  /*06c0*/  ISETP.GT.AND P5, PT, R18, 0x3e, PT ;  /* 0x0000003e1200780c */ /* 0x000fc60003fa4270 */
[----:B------:R-:W-:-:S10]  /*06d0*/  VIADD R9, R10, 0x41 ;  /* 0x000000410a097836 */ /* 0x000fd40000000000 */
[----:B------:R-:W-:Y:S01]  /*06e0*/  @!P5 IMAD.MOV R9, RZ, RZ, R10 ;  /* 0x000000ffff09d224 */ /* 0x000fe200078e020a */
[----:B------:R-:W-:-:S04]  /*06f0*/  ISETP.GE.AND P5, PT, R21, 0x3f, PT ;  /* 0x0000003f1500780c */ /* 0x000fc80003fa6270 */
[----:B------:R-:W-:Y:S02]  /*0700*/  SEL R10, R0, RZ, !P5 ;  /* 0x000000ff000a7207 */ /* 0x000fe40006800000 */
[----:B------:R-:W-:-:S03]  /*0710*/  ISETP.GT.AND P5, PT, R21, 0x3e, PT ;  /* 0x0000003e1500780c */ /* 0x000fc60003fa4270 */
[----:B------:R-:W-:Y:S02]  /*0720*/  VIADD R0, R10, 0x41 ;  /* 0x000000410a007836 */ /* 0x000fe40000000000 */
[----:B------:R-:W-:-:S08]  /*0730*/  VIADD R11, R15, 0x42 ;  /* 0x000000420f0b7836 */ /* 0x000fd00000000000 */
[----:B------:R-:W-:Y:S01]  /*0740*/  @!P5 IMAD.MOV R0, RZ, RZ, R10 ;  /* 0x000000ffff00d224 */ /* 0x000fe200078e020a */
[----:B------:R-:W-:Y:S01]  /*0750*/  ISETP.GE.U32.AND P5, PT, R25, 0x40, PT ;  /* 0x000000401900780c */ /* 0x000fe20003fa6070 */
[----:B------:R-:W-:Y:S02]  /*0760*/  IMAD.MOV.U32 R10, RZ, RZ, RZ ;  /* 0x000000ffff0a7224 */ /* 0x000fe400078e00ff */
[----:B------:R-:W-:-:S10]  /*0770*/  IMAD.WIDE R2, R11, 0x4, R2 ;  /* 0x000000040b027825 */ /* 0x000fd400078e0202 */
[----:B------:R4:W3:Y:S01]  /*0780*/  @!P5 LDG.E R10, desc[UR4][R2.64] ;  /* 0x00000004020ad981 */ /* 0x0008e2000c1e1900 */
[----:B------:R-:W-:-:S04]  /*0790*/  IADD3 R11, R8, -R16, -R21 ;  /* 0x80000010080b7210 */ /* 0x000fc80007ffe815 */
[----:B------:R-:W-:Y:S01]  /*07a0*/  IADD3 R25, R11, 0x1, R0 ;  /* 0x000000010b197810 */ /* 0x000fe20007ffe000 */
[----:B------:R-:W-:-:S04]  /*07b0*/  IMAD.IADD R11, R0, 0x1, -R21 ;  /* 0x00000001000b7824 */ /* 0x000fc800078e0a15 */
[----:B------:R-:W-:Y:S01]  /*07c0*/  IMAD R25, R11, R8, R25 ;  /* 0x000000080b197224 */ /* 0x000fe200078e0219 */
[----:B------:R-:W-:-:S04]  /*07d0*/  IADD3 R8, R9, -R18, -R21 ;  /* 0x8000001209087210 */ /* 0x000fc80007ffe815 */
[--C-:B------:R-:W-:Y:S01]  /*07e0*/  IADD3 R8, R8, 0x1, R0.reuse ;  /* 0x0000000108087810 */ /* 0x100fe20007ffe000 */
[----:B------:R-:W-:-:S04]  /*07f0*/  IMAD.IADD R21, R21, 0x1, -R0 ;  /* 0x0000000115157824 */ /* 0x000fc800078e0a00 */
[----:B------:R-:W-:Y:S02]  /*0800*/  IMAD R8, R11, R9, R8 ;  /* 0x000000090b087224 */ /* 0x000fe400078e0208 */
[-C--:B------:R-:W-:Y:S02]  /*0810*/  IMAD R25, R16, R21.reuse, R25 ;  /* 0x0000001510197224 */ /* 0x080fe400078e0219 */
[----:B------:R-:W-:Y:S02]  /*0820*/  IMAD R8, R18, R21, R8 ;  /* 0x0000001512087224 */ /* 0x000fe400078e0208 */
[----:B------:R-:W-:Y:S01]  /*0830*/  FADD R22, R17, R22 ;  /* 0x0000001611167221 */ /* 0x000fe20000000000 */
[----:B------:R-:W-:Y:S01]  /*0840*/  FADD R19, R19, R14 ;  /* 0x0000000e13137221 */ /* 0x000fe20000000000 */
[----:B------:R-:W-:Y:S02]  /*0850*/  I2FP.F32.S32 R0, R25 ;  /* 0x0000001900007245 */ /* 0x000fe40000201400 */
[----:B------:R-:W-:Y:S01]  /*0860*/  I2FP.F32.S32 R8, R8 ;  /* 0x0000000800087245 */ /* 0x000fe20000201400 */
[----:B------:R-:W-:Y:S01]  /*0870*/  FADD R29, R22, R29 ;  /* 0x0000001d161d7221 */ /* 0x000fe20000000000 */
[----:B----4-:R-:W-:Y:S01]  /*0880*/  SEL R3, R20, RZ, P6 ;  /* 0x000000ff14037207 */ /* 0x010fe20003000000 */
[----:B------:R-:W-:Y:S01]  /*0890*/  FADD R24, R19, R24 ;  /* 0x0000001813187221 */ /* 0x000fe20000000000 */
[----:B------:R-:W-:-:S02]  /*08a0*/  FSETP.GT.AND P6, PT, |R0|, 8.50705917302346158658e+37, PT ;  /* 0x7e8000000000780b */ /* 0x000fc40003fc4200 */
[----:B------:R-:W-:Y:S02]  /*08b0*/  SEL R28, R28, RZ, P0 ;  /* 0x000000ff1c1c7207 */ /* 0x000fe40000000000 */
[----:B------:R-:W-:Y:S01]  /*08c0*/  FSETP.GT.AND P0, PT, |R8|, 8.50705917302346158658e+37, PT ;  /* 0x7e8000000800780b */ /* 0x000fe20003f04200 */
[----:B------:R-:W-:Y:S01]  /*08d0*/  FADD R4, R29, R4 ;  /* 0x000000041d047221 */ /* 0x000fe20000000000 */
[----:B------:R-:W-:Y:S01]  /*08e0*/  SEL R23, R23, RZ, P1 ;  /* 0x000000ff17177207 */ /* 0x000fe20000800000 */
[----:B------:R-:W-:Y:S01]  /*08f0*/  FADD R24, R24, R27 ;  /* 0x0000001b18187221 */ /* 0x000fe20000000000 */
[----:B------:R-:W-:Y:S02]  /*0900*/  FSETP.GEU.AND P1, PT, |R0|, 1.175494350822287508e-38, PT ;  /* 0x008000000000780b */ /* 0x000fe40003f2e200 */
[----:B------:R-:W-:Y:S02]  /*0910*/  SEL R12, R12, RZ, P3 ;  /* 0x000000ff0c0c7207 */ /* 0x000fe40001800000 */
[----:B------:R-:W-:Y:S01]  /*0920*/  FSETP.GEU.AND P3, PT, |R8|, 1.175494350822287508e-38, PT ;  /* 0x008000000800780b */ /* 0x000fe20003f6e200 */
[----:B------:R-:W-:Y:S01]  /*0930*/  FADD R3, R4, R3 ;  /* 0x0000000304037221 */ /* 0x000fe20000000000 */
[----:B------:R-:W-:Y:S01]  /*0940*/  FADD R24, R24, R5 ;  /* 0x0000000518187221 */ /* 0x000fe20000000000 */
[----:B------:R-:W-:-:S02]  /*0950*/  @P6 FMUL R0, R0, 0.25 ;  /* 0x3e80000000006820 */ /* 0x000fc40000400000 */
[----:B------:R-:W-:Y:S01]  /*0960*/  FADD R9, R3, R28 ;  /* 0x0000001c03097221 */ /* 0x000fe20000000000 */
[----:B------:R-:W-:Y:S01]  /*0970*/  FADD R23, R24, R23 ;  /* 0x0000001718177221 */ /* 0x000fe20000000000 */
[----:B------:R-:W0:Y:S01]  /*0980*/  LDC.64 R2, c[0x0][0x218] ;  /* 0x00008600ff027b82 */ /* 0x000e220000000a00 */
[----:B------:R-:W-:Y:S01]  /*0990*/  @P0 FMUL R8, R8, 0.25 ;  /* 0x3e80000008080820 */ /* 0x000fe20000400000 */
[----:B-----5:R-:W-:Y:S01]  /*09a0*/  SEL R6, R6, RZ, P2 ;  /* 0x000000ff06067207 */ /* 0x020fe20001000000 */
[----:B------:R-:W-:Y:S01]  /*09b0*/  @!P1 FMUL R0, R0, 16777216 ;  /* 0x4b80000000009820 */ /* 0x000fe20000400000 */
[----:B------:R-:W-:Y:S01]  /*09c0*/  SEL R7, R7, RZ, P2 ;  /* 0x000000ff07077207 */ /* 0x000fe20001000000 */
[----:B------:R-:W-:Y:S01]  /*09d0*/  FADD R12, R23, R12 ;  /* 0x0000000c170c7221 */ /* 0x000fe20000000000 */
[----:B------:R-:W-:Y:S01]  /*09e0*/  @!P3 FMUL R8, R8, 16777216 ;  /* 0x4b8000000808b820 */ /* 0x000fe20000400000 */
[----:B------:R-:W-:Y:S01]  /*09f0*/  FADD R6, R9, R6 ;  /* 0x0000000609067221 */ /* 0x000fe20000000000 */
[----:B------:R-:W1:Y:S01]  /*0a00*/  MUFU.RCP R5, R0 ;  /* 0x0000000000057308 */ /* 0x000e620000001000 */
[----:B------:R-:W-:-:S07]  /*0a10*/  FADD R9, R12, R7 ;  /* 0x000000070c097221 */ /* 0x000fce0000000000 */
[----:B------:R-:W4:Y:S01]  /*0a20*/  MUFU.RCP R7, R8 ;  /* 0x0000000800077308 */ /* 0x000f220000001000 */
[----:B0-----:R-:W-:Y:S01]  /*0a30*/  IMAD.WIDE R2, R15, 0x4, R2 ;  /* 0x000000040f027825 */ /* 0x001fe200078e0202 */
[----:B--2---:R-:W-:-:S05]  /*0a40*/  SEL R13, R13, RZ, !P4 ;  /* 0x000000ff0d0d7207 */ /* 0x004fca0006000000 */
[----:B------:R-:W-:-:S04]  /*0a50*/  FADD R4, R6, R13 ;  /* 0x0000000d06047221 */ /* 0x000fc80000000000 */
[----:B------:R-:W-:-:S04]  /*0a60*/  @P6 FMUL R4, R4, 0.25 ;  /* 0x3e80000004046820 */ /* 0x000fc80000400000 */
[----:B------:R-:W-:-:S04]  /*0a70*/  @!P1 FMUL R4, R4, 16777216 ;  /* 0x4b80000004049820 */ /* 0x000fc80000400000 */
[----:B-1----:R-:W-:Y:S01]  /*0a80*/  FMUL R4, R5, R4 ;  /* 0x0000000405047220 */ /* 0x002fe20000400000 */
[----:B---3--:R-:W-:-:S05]  /*0a90*/  SEL R10, R10, RZ, !P5 ;  /* 0x000000ff0a0a7207 */ /* 0x008fca0006800000 */
[----:B------:R-:W-:-:S04]  /*0aa0*/  FADD R10, R9, R10 ;  /* 0x0000000a090a7221 */ /* 0x000fc80000000000 */
[----:B------:R-:W-:-:S04]  /*0ab0*/  @P0 FMUL R10, R10, 0.25 ;  /* 0x3e8000000a0a0820 */ /* 0x000fc80000400000 */
[----:B------:R-:W-:-:S04]  /*0ac0*/  @!P3 FMUL R10, R10, 16777216 ;  /* 0x4b8000000a0ab820 */ /* 0x000fc80000400000 */
[----:B----4-:R-:W-:-:S05]  /*0ad0*/  FMUL R5, R7, R10 ;  /* 0x0000000a07057220 */ /* 0x010fca0000400000 */
[----:B------:R-:W-:Y:S01]  /*0ae0*/  STG.E.64 desc[UR4][R2.64], R4 ;  /* 0x0000000402007986 */ /* 0x000fe2000c101b04 */
[----:B------:R-:W-:Y:S05]  /*0af0*/  EXIT ;  /* 0x000000000000794d */ /* 0x000fea0003800000 */
.L_x_0:
[----:B------:R-:W-:-:S00]  /*0b00*/  BRA `(.L_x_0) ;  /* 0xfffffffc00fc7947 */ /* 0x000fc0000383ffff */
[----:B------:R-:W-:-:S00]  /*0b10*/  NOP ;  /* 0x0000000000007918 */ /* 0x000fc00000000000 */
        /* <DEDUP_REMOVED lines=14> */
.L_x_1:


//--------------------- .nv.constant0.triton_poi_fused_avg_pool2d_2 --------------------------
	.section	.nv.constant0.triton_poi_fused_avg_pool2d_2,"a",@progbits
	.sectionflags	@""
	.align	4
.nv.constant0.triton_poi_fused_avg_pool2d_2:
	.zero		548
